//
// Generated by NVIDIA NVVM Compiler
//
// Compiler Build ID: CL-36424714
// Cuda compilation tools, release 13.0, V13.0.88
// Based on NVVM 20.0.0
//

.version 9.0
.target sm_100
.address_size 64

	// .globl	_Z13update_forcesP4Body
// _ZZ13update_forcesP4BodyE3dxs has been demoted
// _ZZ13update_forcesP4BodyE3dys has been demoted
// _ZZ13update_forcesP4BodyE3dzs has been demoted
// _ZZ13update_forcesP4BodyE6forces has been demoted

.visible .entry _Z13update_forcesP4Body(
	.param .u64 .ptr .align 1 _Z13update_forcesP4Body_param_0
)
{
	.reg .pred 	%p<6>;
	.reg .b32 	%r<30>;
	.reg .b64 	%rd<8>;
	.reg .b64 	%fd<50>;
	// demoted variable
	.shared .align 8 .b8 _ZZ13update_forcesP4BodyE3dxs[64];
	// demoted variable
	.shared .align 8 .b8 _ZZ13update_forcesP4BodyE3dys[64];
	// demoted variable
	.shared .align 8 .b8 _ZZ13update_forcesP4BodyE3dzs[64];
	// demoted variable
	.shared .align 8 .b8 _ZZ13update_forcesP4BodyE6forces[64];
	ld.param.u64 	%rd3, [_Z13update_forcesP4Body_param_0];
	cvta.to.global.u64 	%rd1, %rd3;
	mov.u32 	%r1, %ctaid.x;
	mul.wide.u32 	%rd4, %r1, 56;
	add.s64 	%rd2, %rd1, %rd4;
	mov.u32 	%r2, %tid.x;
	setp.ne.s32 	%p1, %r1, %r2;
	shl.b32 	%r10, %r2, 3;
	mov.u32 	%r11, _ZZ13update_forcesP4BodyE3dxs;
	add.s32 	%r3, %r11, %r10;
	mov.u32 	%r12, _ZZ13update_forcesP4BodyE3dys;
	add.s32 	%r4, %r12, %r10;
	mov.u32 	%r13, _ZZ13update_forcesP4BodyE3dzs;
	add.s32 	%r5, %r13, %r10;
	mov.u32 	%r14, _ZZ13update_forcesP4BodyE6forces;
	add.s32 	%r6, %r14, %r10;
	@%p1 bra 	$L__BB0_2;
	shl.b32 	%r15, %r1, 3;
	add.s32 	%r17, %r11, %r15;
	mov.b64 	%rd7, 0;
	st.shared.u64 	[%r17], %rd7;
	add.s32 	%r19, %r12, %r15;
	st.shared.u64 	[%r19], %rd7;
	add.s32 	%r21, %r13, %r15;
	st.shared.u64 	[%r21], %rd7;
	add.s32 	%r23, %r14, %r15;
	st.shared.u64 	[%r23], %rd7;
	bra.uni 	$L__BB0_3;
$L__BB0_2:
	mul.wide.u32 	%rd5, %r2, 56;
	add.s64 	%rd6, %rd1, %rd5;
	ld.global.f64 	%fd1, [%rd6];
	ld.global.f64 	%fd2, [%rd2];
	sub.f64 	%fd3, %fd1, %fd2;
	st.shared.f64 	[%r3], %fd3;
	ld.global.f64 	%fd4, [%rd6+8];
	ld.global.f64 	%fd5, [%rd2+8];
	sub.f64 	%fd6, %fd4, %fd5;
	st.shared.f64 	[%r4], %fd6;
	ld.global.f64 	%fd7, [%rd6+16];
	ld.global.f64 	%fd8, [%rd2+16];
	sub.f64 	%fd9, %fd7, %fd8;
	st.shared.f64 	[%r5], %fd9;
	mul.f64 	%fd10, %fd6, %fd6;
	fma.rn.f64 	%fd11, %fd3, %fd3, %fd10;
	fma.rn.f64 	%fd12, %fd9, %fd9, %fd11;
	sqrt.rn.f64 	%fd13, %fd12;
	ld.global.f64 	%fd14, [%rd2+24];
	mul.f64 	%fd15, %fd14, 0d3DD2589EFFED8ACC;
	ld.global.f64 	%fd16, [%rd6+24];
	mul.f64 	%fd17, %fd15, %fd16;
	mul.f64 	%fd18, %fd13, %fd13;
	mul.f64 	%fd19, %fd13, %fd18;
	div.rn.f64 	%fd20, %fd17, %fd19;
	st.shared.f64 	[%r6], %fd20;
$L__BB0_3:
	mov.u32 	%r29, %ntid.x;
	setp.lt.u32 	%p2, %r29, 2;
	@%p2 bra 	$L__BB0_7;
$L__BB0_4:
	shr.u32 	%r9, %r29, 1;
	setp.ge.u32 	%p3, %r2, %r9;
	@%p3 bra 	$L__BB0_6;
	shl.b32 	%r24, %r9, 3;
	add.s32 	%r25, %r3, %r24;
	ld.shared.f64 	%fd21, [%r25];
	ld.shared.f64 	%fd22, [%r3];
	add.f64 	%fd23, %fd21, %fd22;
	st.shared.f64 	[%r3], %fd23;
	add.s32 	%r26, %r4, %r24;
	ld.shared.f64 	%fd24, [%r26];
	ld.shared.f64 	%fd25, [%r4];
	add.f64 	%fd26, %fd24, %fd25;
	st.shared.f64 	[%r4], %fd26;
	add.s32 	%r27, %r5, %r24;
	ld.shared.f64 	%fd27, [%r27];
	ld.shared.f64 	%fd28, [%r5];
	add.f64 	%fd29, %fd27, %fd28;
	st.shared.f64 	[%r5], %fd29;
	add.s32 	%r28, %r6, %r24;
	ld.shared.f64 	%fd30, [%r28];
	ld.shared.f64 	%fd31, [%r6];
	add.f64 	%fd32, %fd30, %fd31;
	st.shared.f64 	[%r6], %fd32;
$L__BB0_6:
	bar.sync 	0;
	setp.gt.u32 	%p4, %r29, 3;
	mov.u32 	%r29, %r9;
	@%p4 bra 	$L__BB0_4;
$L__BB0_7:
	setp.ne.s32 	%p5, %r2, 0;
	@%p5 bra 	$L__BB0_9;
	ld.shared.f64 	%fd33, [_ZZ13update_forcesP4BodyE6forces];
	ld.shared.f64 	%fd34, [_ZZ13update_forcesP4BodyE3dxs];
	mul.f64 	%fd35, %fd33, %fd34;
	ld.global.f64 	%fd36, [%rd2+24];
	div.rn.f64 	%fd37, %fd35, %fd36;
	ld.global.f64 	%fd38, [%rd2+32];
	add.f64 	%fd39, %fd38, %fd37;
	st.global.f64 	[%rd2+32], %fd39;
	ld.shared.f64 	%fd40, [_ZZ13update_forcesP4BodyE3dys];
	mul.f64 	%fd41, %fd33, %fd40;
	div.rn.f64 	%fd42, %fd41, %fd36;
	ld.global.f64 	%fd43, [%rd2+40];
	add.f64 	%fd44, %fd43, %fd42;
	st.global.f64 	[%rd2+40], %fd44;
	ld.shared.f64 	%fd45, [_ZZ13update_forcesP4BodyE3dzs];
	mul.f64 	%fd46, %fd33, %fd45;
	div.rn.f64 	%fd47, %fd46, %fd36;
	ld.global.f64 	%fd48, [%rd2+48];
	add.f64 	%fd49, %fd48, %fd47;
	st.global.f64 	[%rd2+48], %fd49;
$L__BB0_9:
	bar.sync 	0;
	ret;

}
	// .globl	_Z16update_positionsP4Body
.visible .entry _Z16update_positionsP4Body(
	.param .u64 .ptr .align 1 _Z16update_positionsP4Body_param_0
)
{
	.reg .pred 	%p<2>;
	.reg .b32 	%r<3>;
	.reg .b64 	%rd<5>;
	.reg .b64 	%fd<10>;

	ld.param.u64 	%rd2, [_Z16update_positionsP4Body_param_0];
	cvta.to.global.u64 	%rd1, %rd2;
	mov.u32 	%r1, %tid.x;
	setp.ne.s32 	%p1, %r1, 0;
	@%p1 bra 	$L__BB1_2;
	mov.u32 	%r2, %ctaid.x;
	mul.wide.u32 	%rd3, %r2, 56;
	add.s64 	%rd4, %rd1, %rd3;
	ld.global.f64 	%fd1, [%rd4+32];
	ld.global.f64 	%fd2, [%rd4];
	add.f64 	%fd3, %fd1, %fd2;
	st.global.f64 	[%rd4], %fd3;
	ld.global.f64 	%fd4, [%rd4+40];
	ld.global.f64 	%fd5, [%rd4+8];
	add.f64 	%fd6, %fd4, %fd5;
	st.global.f64 	[%rd4+8], %fd6;
	ld.global.f64 	%fd7, [%rd4+48];
	ld.global.f64 	%fd8, [%rd4+16];
	add.f64 	%fd9, %fd7, %fd8;
	st.global.f64 	[%rd4+16], %fd9;
$L__BB1_2:
	bar.sync 	0;
	ret;

}


// ===== COMPILED SASS (sm_100) =====

	.target	sm_100

	.elftype	@"ET_EXEC"


//--------------------- .note.nv.tkinfo           --------------------------
	.section	.note.nv.tkinfo,"",@"SHT_NOTE"
	.sectionflags	@"SHF_NOTE_NV_TKINFO"
	.tkinfo
        /*0018*/ 	.word	0x00000002
        /*0030*/ 	.string	""
        /*0030*/ 	.string	"ptxas"
        /*0030*/ 	.string	"Cuda compilation tools, release 13.0, V13.0.88"
        /*0030*/ 	.string	"Build cuda_13.0.r13.0/compiler.36424714_0"
        /*0030*/ 	.string	"-arch sm_100 -m 64 "



//--------------------- .note.nv.cuinfo           --------------------------
	.section	.note.nv.cuinfo,"",@"SHT_NOTE"
	.sectionflags	@"SHF_NOTE_NV_CUINFO"
        /*0018*/ 	.short	0x0002
        /*001a*/ 	.short	0x0064
        /*001c*/ 	.short	0x0082
	.zero		2


//--------------------- .nv.info                  --------------------------
	.section	.nv.info,"",@"SHT_CUDA_INFO"
	.align	4


	//----- nvinfo : EIATTR_REGCOUNT
	.align		4
        /*0000*/ 	.byte	0x04, 0x2f
        /*0002*/ 	.short	(.L_1 - .L_0)
	.align		4
.L_0:
        /*0004*/ 	.word	index@(_Z13update_forcesP4Body)
        /*0008*/ 	.word	0x00000020


	//----- nvinfo : EIATTR_FRAME_SIZE
	.align		4
.L_1:
        /*000c*/ 	.byte	0x04, 0x11
        /*000e*/ 	.short	(.L_3 - .L_2)
	.align		4
.L_2:
        /*0010*/ 	.word	index@($__internal_1_$__cuda_sm20_dsqrt_rn_f64_mediumpath_v1)
        /*0014*/ 	.word	0x00000000


	//----- nvinfo : EIATTR_FRAME_SIZE
	.align		4
.L_3:
        /*0018*/ 	.byte	0x04, 0x11
        /*001a*/ 	.short	(.L_5 - .L_4)
	.align		4
.L_4:
        /*001c*/ 	.word	index@($__internal_0_$__cuda_sm20_div_rn_f64_full)
        /*0020*/ 	.word	0x00000000


	//----- nvinfo : EIATTR_FRAME_SIZE
	.align		4
.L_5:
        /*0024*/ 	.byte	0x04, 0x11
        /*0026*/ 	.short	(.L_7 - .L_6)
	.align		4
.L_6:
        /*0028*/ 	.word	index@(_Z13update_forcesP4Body)
        /*002c*/ 	.word	0x00000000


	//----- nvinfo : EIATTR_REGCOUNT
	.align		4
.L_7:
        /*0030*/ 	.byte	0x04, 0x2f
        /*0032*/ 	.short	(.L_9 - .L_8)
	.align		4
.L_8:
        /*0034*/ 	.word	index@(_Z16update_positionsP4Body)
        /*0038*/ 	.word	0x00000012


	//----- nvinfo : EIATTR_FRAME_SIZE
	.align		4
.L_9:
        /*003c*/ 	.byte	0x04, 0x11
        /*003e*/ 	.short	(.L_11 - .L_10)
	.align		4
.L_10:
        /*0040*/ 	.word	index@(_Z16update_positionsP4Body)
        /*0044*/ 	.word	0x00000000


	//----- nvinfo : EIATTR_MIN_STACK_SIZE
	.align		4
.L_11:
        /*0048*/ 	.byte	0x04, 0x12
        /*004a*/ 	.short	(.L_13 - .L_12)
	.align		4
.L_12:
        /*004c*/ 	.word	index@(_Z16update_positionsP4Body)
        /*0050*/ 	.word	0x00000000


	//----- nvinfo : EIATTR_MIN_STACK_SIZE
	.align		4
.L_13:
        /*0054*/ 	.byte	0x04, 0x12
        /*0056*/ 	.short	(.L_15 - .L_14)
	.align		4
.L_14:
        /*0058*/ 	.word	index@(_Z13update_forcesP4Body)
        /*005c*/ 	.word	0x00000000
.L_15:


//--------------------- .nv.compat                --------------------------
	.section	.nv.compat,"",@"SHT_CUDA_COMPAT_INFO"
	.align	4
        /*0000*/ 	.byte	0x02, 0x09, 0x00, 0x00, 0x02, 0x02, 0x01, 0x00, 0x02, 0x05, 0x05, 0x00, 0x03, 0x07, 0x01, 0x01
        /*0010*/ 	.byte	0x02, 0x03, 0x00, 0x00, 0x02, 0x06, 0x01, 0x00, 0x04, 0x0b, 0x08, 0x00, 0x01, 0x00, 0x00, 0x00
        /*0020*/ 	.byte	0x00, 0x00, 0x00, 0x00


//--------------------- .nv.info._Z16update_positionsP4Body --------------------------
	.section	.nv.info._Z16update_positionsP4Body,"",@"SHT_CUDA_INFO"
	.sectionflags	@""
	.align	4


	//----- nvinfo : EIATTR_CUDA_API_VERSION
	.align		4
        /*0000*/ 	.byte	0x04, 0x37
        /*0002*/ 	.short	(.L_17 - .L_16)
.L_16:
        /*0004*/ 	.word	0x00000082


	//----- nvinfo : EIATTR_KPARAM_INFO
	.align		4
.L_17:
        /*0008*/ 	.byte	0x04, 0x17
        /*000a*/ 	.short	(.L_19 - .L_18)
.L_18:
        /*000c*/ 	.word	0x00000000
        /*0010*/ 	.short	0x0000
        /*0012*/ 	.short	0x0000
        /*0014*/ 	.byte	0x00, 0xf5, 0x21, 0x00


	//----- nvinfo : EIATTR_SPARSE_MMA_MASK
	.align		4
.L_19:
        /*0018*/ 	.byte	0x03, 0x50
        /*001a*/ 	.short	0x0000


	//----- nvinfo : EIATTR_MAXREG_COUNT
	.align		4
        /*001c*/ 	.byte	0x03, 0x1b
        /*001e*/ 	.short	0x00ff


	//----- nvinfo : EIATTR_NUM_BARRIERS
	.align		4
        /*0020*/ 	.byte	0x02, 0x4c
        /*0022*/ 	.byte	0x01
	.zero		1


	//----- nvinfo : EIATTR_MERCURY_ISA_VERSION
	.align		4
        /*0024*/ 	.byte	0x03, 0x5f
        /*0026*/ 	.short	0x0101


	//----- nvinfo : EIATTR_VRC_CTA_INIT_COUNT
	.align		4
        /*0028*/ 	.byte	0x02, 0x4a
	.zero		1
	.zero		1


	//----- nvinfo : EIATTR_EXIT_INSTR_OFFSETS
	.align		4
        /*002c*/ 	.byte	0x04, 0x1c
        /*002e*/ 	.short	(.L_21 - .L_20)


	//   ....[0]....
.L_20:
        /*0030*/ 	.word	0x00000170


	//----- nvinfo : EIATTR_CRS_STACK_SIZE
	.align		4
.L_21:
        /*0034*/ 	.byte	0x04, 0x1e
        /*0036*/ 	.short	(.L_23 - .L_22)
.L_22:
        /*0038*/ 	.word	0x00000000


	//----- nvinfo : EIATTR_CBANK_PARAM_SIZE
	.align		4
.L_23:
        /*003c*/ 	.byte	0x03, 0x19
        /*003e*/ 	.short	0x0008


	//----- nvinfo : EIATTR_PARAM_CBANK
	.align		4
        /*0040*/ 	.byte	0x04, 0x0a
        /*0042*/ 	.short	(.L_25 - .L_24)
	.align		4
.L_24:
        /*0044*/ 	.word	index@(.nv.constant0._Z16update_positionsP4Body)
        /*0048*/ 	.short	0x0380
        /*004a*/ 	.short	0x0008


	//----- nvinfo : EIATTR_SW_WAR
	.align		4
.L_25:
        /*004c*/ 	.byte	0x04, 0x36
        /*004e*/ 	.short	(.L_27 - .L_26)
.L_26:
        /*0050*/ 	.word	0x00000008
.L_27:


//--------------------- .nv.info._Z13update_forcesP4Body --------------------------
	.section	.nv.info._Z13update_forcesP4Body,"",@"SHT_CUDA_INFO"
	.sectionflags	@""
	.align	4


	//----- nvinfo : EIATTR_CUDA_API_VERSION
	.align		4
        /*0000*/ 	.byte	0x04, 0x37
        /*0002*/ 	.short	(.L_29 - .L_28)
.L_28:
        /*0004*/ 	.word	0x00000082


	//----- nvinfo : EIATTR_KPARAM_INFO
	.align		4
.L_29:
        /*0008*/ 	.byte	0x04, 0x17
        /*000a*/ 	.short	(.L_31 - .L_30)
.L_30:
        /*000c*/ 	.word	0x00000000
        /*0010*/ 	.short	0x0000
        /*0012*/ 	.short	0x0000
        /*0014*/ 	.byte	0x00, 0xf5, 0x21, 0x00


	//----- nvinfo : EIATTR_SPARSE_MMA_MASK
	.align		4
.L_31:
        /*0018*/ 	.byte	0x03, 0x50
        /*001a*/ 	.short	0x0000


	//----- nvinfo : EIATTR_MAXREG_COUNT
	.align		4
        /*001c*/ 	.byte	0x03, 0x1b
        /*001e*/ 	.short	0x00ff


	//----- nvinfo : EIATTR_NUM_BARRIERS
	.align		4
        /*0020*/ 	.byte	0x02, 0x4c
        /*0022*/ 	.byte	0x01
	.zero		1


	//----- nvinfo : EIATTR_MERCURY_ISA_VERSION
	.align		4
        /*0024*/ 	.byte	0x03, 0x5f
        /*0026*/ 	.short	0x0101


	//----- nvinfo : EIATTR_VRC_CTA_INIT_COUNT
	.align		4
        /*0028*/ 	.byte	0x02, 0x4a
	.zero		1
	.zero		1


	//----- nvinfo : EIATTR_EXIT_INSTR_OFFSETS
	.align		4
        /*002c*/ 	.byte	0x04, 0x1c
        /*002e*/ 	.short	(.L_33 - .L_32)


	//   ....[0]....
.L_32:
        /*0030*/ 	.word	0x00000e10


	//----- nvinfo : EIATTR_CRS_STACK_SIZE
	.align		4
.L_33:
        /*0034*/ 	.byte	0x04, 0x1e
        /*0036*/ 	.short	(.L_35 - .L_34)
.L_34:
        /*0038*/ 	.word	0x00000000


	//----- nvinfo : EIATTR_CBANK_PARAM_SIZE
	.align		4
.L_35:
        /*003c*/ 	.byte	0x03, 0x19
        /*003e*/ 	.short	0x0008


	//----- nvinfo : EIATTR_PARAM_CBANK
	.align		4
        /*0040*/ 	.byte	0x04, 0x0a
        /*0042*/ 	.short	(.L_37 - .L_36)
	.align		4
.L_36:
        /*0044*/ 	.word	index@(.nv.constant0._Z13update_forcesP4Body)
        /*0048*/ 	.short	0x0380
        /*004a*/ 	.short	0x0008


	//----- nvinfo : EIATTR_SW_WAR
	.align		4
.L_37:
        /*004c*/ 	.byte	0x04, 0x36
        /*004e*/ 	.short	(.L_39 - .L_38)
.L_38:
        /*0050*/ 	.word	0x00000008
.L_39:


//--------------------- .nv.callgraph             --------------------------
	.section	.nv.callgraph,"",@"SHT_CUDA_CALLGRAPH"
	.align	4
	.sectionentsize	8
	.align		4
        /*0000*/ 	.word	0x00000000
	.align		4
        /*0004*/ 	.word	0xffffffff
	.align		4
        /*0008*/ 	.word	0x00000000
	.align		4
        /*000c*/ 	.word	0xfffffffe
	.align		4
        /*0010*/ 	.word	0x00000000
	.align		4
        /*0014*/ 	.word	0xfffffffd
	.align		4
        /*0018*/ 	.word	0x00000000
	.align		4
        /*001c*/ 	.word	0xfffffffc


//--------------------- .text._Z16update_positionsP4Body --------------------------
	.section	.text._Z16update_positionsP4Body,"ax",@progbits
	.align	128
        .global         _Z16update_positionsP4Body
        .type           _Z16update_positionsP4Body,@function
        .size           _Z16update_positionsP4Body,(.L_x_31 - _Z16update_positionsP4Body)
        .other          _Z16update_positionsP4Body,@"STO_CUDA_ENTRY STV_DEFAULT"
_Z16update_positionsP4Body:
.text._Z16update_positionsP4Body:
[----:B------:R-:W-:Y:S01]  /*0000*/  LDC R1, c[0x0][0x37c] ;  /* 0x0000df00ff017b82 */ /* 0x000fe20000000800 */
[----:B------:R-:W0:Y:S01]  /*0010*/  S2R R0, SR_TID.X ;  /* 0x0000000000007919 */ /* 0x000e220000002100 */
[----:B------:R-:W-:Y:S01]  /*0020*/  BSSY.RECONVERGENT B0, `(.L_x_0) ;  /* 0x0000013000007945 */ /* 0x000fe20003800200 */
[----:B0-----:R-:W-:-:S13]  /*0030*/  ISETP.NE.AND P0, PT, R0, RZ, PT ;  /* 0x000000ff0000720c */ /* 0x001fda0003f05270 */
[----:B------:R-:W-:Y:S05]  /*0040*/  @P0 BRA `(.L_x_1) ;  /* 0x0000000000400947 */ /* 0x000fea0003800000 */
[----:B------:R-:W0:Y:S01]  /*0050*/  S2R R5, SR_CTAID.X ;  /* 0x0000000000057919 */ /* 0x000e220000002500 */
[----:B------:R-:W0:Y:S01]  /*0060*/  LDC.64 R2, c[0x0][0x380] ;  /* 0x0000e000ff027b82 */ /* 0x000e220000000a00 */
[----:B------:R-:W1:Y:S01]  /*0070*/  LDCU.64 UR4, c[0x0][0x358] ;  /* 0x00006b00ff0477ac */ /* 0x000e620008000a00 */
[----:B0-----:R-:W-:-:S05]  /*0080*/  IMAD.WIDE.U32 R2, R5, 0x38, R2 ;  /* 0x0000003805027825 */ /* 0x001fca00078e0002 */
[----:B-1----:R-:W2:Y:S04]  /*0090*/  LDG.E.64 R4, desc[UR4][R2.64+0x20] ;  /* 0x0000200402047981 */ /* 0x002ea8000c1e1b00 */
[----:B------:R-:W2:Y:S04]  /*00a0*/  LDG.E.64 R6, desc[UR4][R2.64] ;  /* 0x0000000402067981 */ /* 0x000ea8000c1e1b00 */
[----:B------:R-:W3:Y:S04]  /*00b0*/  LDG.E.64 R8, desc[UR4][R2.64+0x28] ;  /* 0x0000280402087981 */ /* 0x000ee8000c1e1b00 */
[----:B------:R-:W3:Y:S04]  /*00c0*/  LDG.E.64 R10, desc[UR4][R2.64+0x8] ;  /* 0x00000804020a7981 */ /* 0x000ee8000c1e1b00 */
[----:B------:R-:W4:Y:S04]  /*00d0*/  LDG.E.64 R12, desc[UR4][R2.64+0x30] ;  /* 0x00003004020c7981 */ /* 0x000f28000c1e1b00 */
[----:B------:R-:W4:Y:S01]  /*00e0*/  LDG.E.64 R14, desc[UR4][R2.64+0x10] ;  /* 0x00001004020e7981 */ /* 0x000f22000c1e1b00 */
[----:B--2---:R-:W-:-:S07]  /*00f0*/  DADD R4, R4, R6 ;  /* 0x0000000004047229 */ /* 0x004fce0000000006 */
[----:B------:R0:W-:Y:S01]  /*0100*/  STG.E.64 desc[UR4][R2.64], R4 ;  /* 0x0000000402007986 */ /* 0x0001e2000c101b04 */
[----:B---3--:R-:W-:-:S07]  /*0110*/  DADD R8, R8, R10 ;  /* 0x0000000008087229 */ /* 0x008fce000000000a */
[----:B------:R0:W-:Y:S01]  /*0120*/  STG.E.64 desc[UR4][R2.64+0x8], R8 ;  /* 0x0000080802007986 */ /* 0x0001e2000c101b04 */
[----:B----4-:R-:W-:-:S07]  /*0130*/  DADD R12, R12, R14 ;  /* 0x000000000c0c7229 */ /* 0x010fce000000000e */
[----:B------:R0:W-:Y:S04]  /*0140*/  STG.E.64 desc[UR4][R2.64+0x10], R12 ;  /* 0x0000100c02007986 */ /* 0x0001e8000c101b04 */
.L_x_1:
[----:B------:R-:W-:Y:S05]  /*0150*/  BSYNC.RECONVERGENT B0 ;  /* 0x0000000000007941 */ /* 0x000fea0003800200 */
.L_x_0:
[----:B------:R-:W-:Y:S06]  /*0160*/  BAR.SYNC.DEFER_BLOCKING 0x0 ;  /* 0x0000000000007b1d */ /* 0x000fec0000010000 */
[----:B------:R-:W-:Y:S05]  /*0170*/  EXIT ;  /* 0x000000000000794d */ /* 0x000fea0003800000 */
.L_x_2:
[----:B------:R-:W-:-:S00]  /*0180*/  BRA `(.L_x_2) ;  /* 0xfffffffc00fc7947 */ /* 0x000fc0000383ffff */
[----:B------:R-:W-:-:S00]  /*0190*/  NOP ;  /* 0x0000000000007918 */ /* 0x000fc00000000000 */
        /* <DEDUP_REMOVED lines=14> */
.L_x_31:


//--------------------- .text._Z13update_forcesP4Body --------------------------
	.section	.text._Z13update_forcesP4Body,"ax",@progbits
	.align	128
        .global         _Z13update_forcesP4Body
        .type           _Z13update_forcesP4Body,@function
        .size           _Z13update_forcesP4Body,(.L_x_30 - _Z13update_forcesP4Body)
        .other          _Z13update_forcesP4Body,@"STO_CUDA_ENTRY STV_DEFAULT"
_Z13update_forcesP4Body:
.text._Z13update_forcesP4Body:
[----:B------:R-:W-:Y:S01]  /*0000*/  LDC R1, c[0x0][0x37c] ;  /* 0x0000df00ff017b82 */ /* 0x000fe20000000800 */
[----:B------:R-:W0:Y:S07]  /*0010*/  S2R R14, SR_TID.X ;  /* 0x00000000000e7919 */ /* 0x000e2e0000002100 */
[----:B------:R-:W1:Y:S01]  /*0020*/  LDC.64 R10, c[0x0][0x380] ;  /* 0x0000e000ff0a7b82 */ /* 0x000e620000000a00 */
[----:B------:R-:W-:Y:S01]  /*0030*/  MOV R0, 0x400 ;  /* 0x0000040000007802 */ /* 0x000fe20000000f00 */
[----:B------:R-:W2:Y:S01]  /*0040*/  LDCU.64 UR6, c[0x0][0x358] ;  /* 0x00006b00ff0677ac */ /* 0x000ea20008000a00 */
[----:B------:R-:W0:Y:S01]  /*0050*/  S2R R6, SR_CTAID.X ;  /* 0x0000000000067919 */ /* 0x000e220000002500 */
[----:B------:R-:W-:Y:S02]  /*0060*/  BSSY.RECONVERGENT B0, `(.L_x_3) ;  /* 0x000005e000007945 */ /* 0x000fe40003800200 */
[C---:B------:R-:W-:Y:S01]  /*0070*/  VIADD R2, R0.reuse, 0x40 ;  /* 0x0000004000027836 */ /* 0x040fe20000000000 */
[----:B------:R-:W3:Y:S01]  /*0080*/  S2R R9, SR_CgaCtaId ;  /* 0x0000000000097919 */ /* 0x000ee20000008800 */
[----:B------:R-:W-:Y:S01]  /*0090*/  VIADD R4, R0, 0x80 ;  /* 0x0000008000047836 */ /* 0x000fe20000000000 */
[C---:B0-----:R-:W-:Y:S01]  /*00a0*/  ISETP.NE.AND P0, PT, R6.reuse, R14, PT ;  /* 0x0000000e0600720c */ /* 0x041fe20003f05270 */
[----:B-1----:R-:W-:Y:S01]  /*00b0*/  IMAD.WIDE.U32 R18, R6, 0x38, R10 ;  /* 0x0000003806127825 */ /* 0x002fe200078e000a */
[----:B---3--:R-:W-:-:S03]  /*00c0*/  LEA R3, R9, R0, 0x18 ;  /* 0x0000000009037211 */ /* 0x008fc600078ec0ff */
[----:B------:R-:W-:Y:S01]  /*00d0*/  VIADD R0, R0, 0xc0 ;  /* 0x000000c000007836 */ /* 0x000fe20000000000 */
[C---:B------:R-:W-:Y:S02]  /*00e0*/  LEA R5, R9.reuse, R2, 0x18 ;  /* 0x0000000209057211 */ /* 0x040fe400078ec0ff */
[C---:B------:R-:W-:Y:S01]  /*00f0*/  LEA R7, R9.reuse, R4, 0x18 ;  /* 0x0000000409077211 */ /* 0x040fe200078ec0ff */
[C---:B------:R-:W-:Y:S01]  /*0100*/  IMAD R15, R14.reuse, 0x8, R3 ;  /* 0x000000080e0f7824 */ /* 0x040fe200078e0203 */
[----:B------:R-:W-:Y:S01]  /*0110*/  LEA R9, R9, R0, 0x18 ;  /* 0x0000000009097211 */ /* 0x000fe200078ec0ff */
[C---:B------:R-:W-:Y:S02]  /*0120*/  IMAD R16, R14.reuse, 0x8, R5 ;  /* 0x000000080e107824 */ /* 0x040fe400078e0205 */
[C---:B------:R-:W-:Y:S02]  /*0130*/  IMAD R17, R14.reuse, 0x8, R7 ;  /* 0x000000080e117824 */ /* 0x040fe400078e0207 */
[----:B------:R-:W-:Y:S01]  /*0140*/  IMAD R27, R14, 0x8, R9 ;  /* 0x000000080e1b7824 */ /* 0x000fe200078e0209 */
[----:B--2---:R-:W-:Y:S06]  /*0150*/  @P0 BRA `(.L_x_4) ;  /* 0x0000000000240947 */ /* 0x004fec0003800000 */
[C---:B------:R-:W-:Y:S01]  /*0160*/  LEA R3, R6.reuse, R3, 0x3 ;  /* 0x0000000306037211 */ /* 0x040fe200078e18ff */
[C---:B------:R-:W-:Y:S02]  /*0170*/  IMAD R5, R6.reuse, 0x8, R5 ;  /* 0x0000000806057824 */ /* 0x040fe400078e0205 */
[C---:B------:R-:W-:Y:S02]  /*0180*/  IMAD R7, R6.reuse, 0x8, R7 ;  /* 0x0000000806077824 */ /* 0x040fe400078e0207 */
[----:B------:R-:W-:Y:S01]  /*0190*/  IMAD R9, R6, 0x8, R9 ;  /* 0x0000000806097824 */ /* 0x000fe200078e0209 */
[----:B------:R1:W-:Y:S04]  /*01a0*/  STS.64 [R3], RZ ;  /* 0x000000ff03007388 */ /* 0x0003e80000000a00 */
[----:B------:R1:W-:Y:S04]  /*01b0*/  STS.64 [R5], RZ ;  /* 0x000000ff05007388 */ /* 0x0003e80000000a00 */
[----:B------:R1:W-:Y:S04]  /*01c0*/  STS.64 [R7], RZ ;  /* 0x000000ff07007388 */ /* 0x0003e80000000a00 */
[----:B------:R1:W-:Y:S01]  /*01d0*/  STS.64 [R9], RZ ;  /* 0x000000ff09007388 */ /* 0x0003e20000000a00 */
[----:B------:R-:W-:Y:S05]  /*01e0*/  BRA `(.L_x_5) ;  /* 0x0000000400147947 */ /* 0x000fea0003800000 */
.L_x_4:
[----:B------:R-:W-:Y:S01]  /*01f0*/  IMAD.WIDE.U32 R10, R14, 0x38, R10 ;  /* 0x000000380e0a7825 */ /* 0x000fe200078e000a */
[----:B------:R-:W2:Y:S04]  /*0200*/  LDG.E.64 R6, desc[UR6][R18.64+0x8] ;  /* 0x0000080612067981 */ /* 0x000ea8000c1e1b00 */
[----:B------:R-:W2:Y:S04]  /*0210*/  LDG.E.64 R22, desc[UR6][R10.64+0x8] ;  /* 0x000008060a167981 */ /* 0x000ea8000c1e1b00 */
[----:B------:R-:W3:Y:S04]  /*0220*/  LDG.E.64 R4, desc[UR6][R18.64] ;  /* 0x0000000612047981 */ /* 0x000ee8000c1e1b00 */
[----:B------:R-:W3:Y:S04]  /*0230*/  LDG.E.64 R24, desc[UR6][R10.64] ;  /* 0x000000060a187981 */ /* 0x000ee8000c1e1b00 */
[----:B------:R-:W4:Y:S04]  /*0240*/  LDG.E.64 R28, desc[UR6][R18.64+0x10] ;  /* 0x00001006121c7981 */ /* 0x000f28000c1e1b00 */
[----:B------:R-:W4:Y:S01]  /*0250*/  LDG.E.64 R2, desc[UR6][R10.64+0x10] ;  /* 0x000010060a027981 */ /* 0x000f22000c1e1b00 */
[----:B------:R-:W-:Y:S01]  /*0260*/  BSSY.RECONVERGENT B1, `(.L_x_6) ;  /* 0x000001c000017945 */ /* 0x000fe20003800200 */
[----:B--2---:R-:W-:-:S02]  /*0270*/  DADD R22, R22, -R6 ;  /* 0x0000000016167229 */ /* 0x004fc40000000806 */
[----:B---3--:R-:W-:-:S06]  /*0280*/  DADD R24, R24, -R4 ;  /* 0x0000000018187229 */ /* 0x008fcc0000000804 */
[----:B------:R-:W-:Y:S01]  /*0290*/  DMUL R4, R22, R22 ;  /* 0x0000001616047228 */ /* 0x000fe20000000000 */
[----:B------:R-:W-:Y:S01]  /*02a0*/  STS.64 [R15], R24 ;  /* 0x000000180f007388 */ /* 0x000fe20000000a00 */
[----:B----4-:R-:W-:-:S06]  /*02b0*/  DADD R28, R2, -R28 ;  /* 0x00000000021c7229 */ /* 0x010fcc000000081c */
[----:B------:R-:W-:Y:S01]  /*02c0*/  DFMA R4, R24, R24, R4 ;  /* 0x000000181804722b */ /* 0x000fe20000000004 */
[----:B------:R0:W-:Y:S04]  /*02d0*/  STS.64 [R16], R22 ;  /* 0x0000001610007388 */ /* 0x0001e80000000a00 */
[----:B------:R1:W-:Y:S03]  /*02e0*/  STS.64 [R17], R28 ;  /* 0x0000001c11007388 */ /* 0x0003e60000000a00 */
[----:B------:R-:W-:Y:S01]  /*02f0*/  DFMA R8, R28, R28, R4 ;  /* 0x0000001c1c08722b */ /* 0x000fe20000000004 */
[----:B------:R-:W-:Y:S02]  /*0300*/  IMAD.MOV.U32 R4, RZ, RZ, 0x0 ;  /* 0x00000000ff047424 */ /* 0x000fe400078e00ff */
[----:B------:R-:W-:-:S03]  /*0310*/  IMAD.MOV.U32 R5, RZ, RZ, 0x3fd80000 ;  /* 0x3fd80000ff057424 */ /* 0x000fc600078e00ff */
[----:B------:R-:W2:Y:S04]  /*0320*/  MUFU.RSQ64H R7, R9 ;  /* 0x0000000900077308 */ /* 0x000ea80000001c00 */
[----:B------:R-:W-:-:S05]  /*0330*/  VIADD R6, R9, 0xfcb00000 ;  /* 0xfcb0000009067836 */ /* 0x000fca0000000000 */
[----:B------:R-:W-:Y:S01]  /*0340*/  ISETP.GE.U32.AND P0, PT, R6, 0x7ca00000, PT ;  /* 0x7ca000000600780c */ /* 0x000fe20003f06070 */
[----:B--2---:R-:W-:-:S08]  /*0350*/  DMUL R2, R6, R6 ;  /* 0x0000000606027228 */ /* 0x004fd00000000000 */
[----:B------:R-:W-:-:S08]  /*0360*/  DFMA R2, R8, -R2, 1 ;  /* 0x3ff000000802742b */ /* 0x000fd00000000802 */
[----:B------:R-:W-:Y:S02]  /*0370*/  DFMA R4, R2, R4, 0.5 ;  /* 0x3fe000000204742b */ /* 0x000fe40000000004 */
[----:B------:R-:W-:-:S08]  /*0380*/  DMUL R2, R6, R2 ;  /* 0x0000000206027228 */ /* 0x000fd00000000000 */
[----:B------:R-:W-:-:S08]  /*0390*/  DFMA R4, R4, R2, R6 ;  /* 0x000000020404722b */ /* 0x000fd00000000006 */
[----:B------:R-:W-:Y:S02]  /*03a0*/  DMUL R2, R8, R4 ;  /* 0x0000000408027228 */ /* 0x000fe40000000000 */
[----:B------:R-:W-:Y:S01]  /*03b0*/  IADD3 R21, PT, PT, R5, -0x100000, RZ ;  /* 0xfff0000005157810 */ /* 0x000fe20007ffe0ff */
[----:B------:R-:W-:-:S05]  /*03c0*/  IMAD.MOV.U32 R20, RZ, RZ, R4 ;  /* 0x000000ffff147224 */ /* 0x000fca00078e0004 */
[----:B------:R-:W-:-:S08]  /*03d0*/  DFMA R12, R2, -R2, R8 ;  /* 0x80000002020c722b */ /* 0x000fd00000000008 */
[----:B0-----:R-:W-:Y:S01]  /*03e0*/  DFMA R22, R12, R20, R2 ;  /* 0x000000140c16722b */ /* 0x001fe20000000002 */
[----:B-1----:R-:W-:Y:S10]  /*03f0*/  @!P0 BRA `(.L_x_7) ;  /* 0x0000000000088947 */ /* 0x002ff40003800000 */
[----:B------:R-:W-:-:S07]  /*0400*/  MOV R0, 0x420 ;  /* 0x0000042000007802 */ /* 0x000fce0000000f00 */
[----:B------:R-:W-:Y:S05]  /*0410*/  CALL.REL.NOINC `($__internal_1_$__cuda_sm20_dsqrt_rn_f64_mediumpath_v1) ;  /* 0x0000000c00f47944 */ /* 0x000fea0003c00000 */
.L_x_7:
[----:B------:R-:W-:Y:S05]  /*0420*/  BSYNC.RECONVERGENT B1 ;  /* 0x0000000000017941 */ /* 0x000fea0003800200 */
.L_x_6:
[----:B------:R-:W2:Y:S04]  /*0430*/  LDG.E.64 R2, desc[UR6][R18.64+0x18] ;  /* 0x0000180612027981 */ /* 0x000ea8000c1e1b00 */
[----:B------:R-:W3:Y:S01]  /*0440*/  LDG.E.64 R10, desc[UR6][R10.64+0x18] ;  /* 0x000018060a0a7981 */ /* 0x000ee2000c1e1b00 */
[-C--:B------:R-:W-:Y:S01]  /*0450*/  DMUL R4, R22, R22.reuse ;  /* 0x0000001616047228 */ /* 0x080fe20000000000 */
[----:B------:R-:W-:Y:S01]  /*0460*/  UMOV UR4, 0xffed8acc ;  /* 0xffed8acc00047882 */ /* 0x000fe20000000000 */
[----:B------:R-:W-:Y:S01]  /*0470*/  UMOV UR5, 0x3dd2589e ;  /* 0x3dd2589e00057882 */ /* 0x000fe20000000000 */
[----:B------:R-:W-:Y:S05]  /*0480*/  BSSY.RECONVERGENT B1, `(.L_x_8) ;  /* 0x000001a000017945 */ /* 0x000fea0003800200 */
[----:B------:R-:W-:Y:S01]  /*0490*/  DMUL R22, R4, R22 ;  /* 0x0000001604167228 */ /* 0x000fe20000000000 */
[----:B------:R-:W-:-:S05]  /*04a0*/  IMAD.MOV.U32 R4, RZ, RZ, 0x1 ;  /* 0x00000001ff047424 */ /* 0x000fca00078e00ff */
[----:B------:R-:W0:Y:S02]  /*04b0*/  MUFU.RCP64H R5, R23 ;  /* 0x0000001700057308 */ /* 0x000e240000001800 */
[----:B0-----:R-:W-:-:S08]  /*04c0*/  DFMA R6, -R22, R4, 1 ;  /* 0x3ff000001606742b */ /* 0x001fd00000000104 */
[----:B------:R-:W-:-:S08]  /*04d0*/  DFMA R6, R6, R6, R6 ;  /* 0x000000060606722b */ /* 0x000fd00000000006 */
[----:B------:R-:W-:-:S08]  /*04e0*/  DFMA R6, R4, R6, R4 ;  /* 0x000000060406722b */ /* 0x000fd00000000004 */
[----:B------:R-:W-:-:S08]  /*04f0*/  DFMA R4, -R22, R6, 1 ;  /* 0x3ff000001604742b */ /* 0x000fd00000000106 */
[----:B------:R-:W-:Y:S02]  /*0500*/  DFMA R4, R6, R4, R6 ;  /* 0x000000040604722b */ /* 0x000fe40000000006 */
[----:B--2---:R-:W-:-:S08]  /*0510*/  DMUL R2, R2, UR4 ;  /* 0x0000000402027c28 */ /* 0x004fd00008000000 */
[----:B---3--:R-:W-:-:S08]  /*0520*/  DMUL R10, R2, R10 ;  /* 0x0000000a020a7228 */ /* 0x008fd00000000000 */
[----:B------:R-:W-:Y:S02]  /*0530*/  DMUL R2, R10, R4 ;  /* 0x000000040a027228 */ /* 0x000fe40000000000 */
[----:B------:R-:W-:-:S06]  /*0540*/  FSETP.GEU.AND P1, PT, |R11|, 6.5827683646048100446e-37, PT ;  /* 0x036000000b00780b */ /* 0x000fcc0003f2e200 */
[----:B------:R-:W-:-:S08]  /*0550*/  DFMA R6, -R22, R2, R10 ;  /* 0x000000021606722b */ /* 0x000fd0000000010a */
[----:B------:R-:W-:-:S10]  /*0560*/  DFMA R2, R4, R6, R2 ;  /* 0x000000060402722b */ /* 0x000fd40000000002 */
[----:B------:R-:W-:-:S05]  /*0570*/  FFMA R0, RZ, R23, R3 ;  /* 0x00000017ff007223 */ /* 0x000fca0000000003 */
[----:B------:R-:W-:-:S13]  /*0580*/  FSETP.GT.AND P0, PT, |R0|, 1.469367938527859385e-39, PT ;  /* 0x001000000000780b */ /* 0x000fda0003f04200 */
[----:B------:R-:W-:Y:S05]  /*0590*/  @P0 BRA P1, `(.L_x_9) ;  /* 0x0000000000200947 */ /* 0x000fea0000800000 */
[----:B------:R-:W-:Y:S01]  /*05a0*/  IMAD.MOV.U32 R8, RZ, RZ, R10 ;  /* 0x000000ffff087224 */ /* 0x000fe200078e000a */
[----:B------:R-:W-:Y:S01]  /*05b0*/  MOV R0, 0x600 ;  /* 0x0000060000007802 */ /* 0x000fe20000000f00 */
[----:B------:R-:W-:Y:S02]  /*05c0*/  IMAD.MOV.U32 R9, RZ, RZ, R11 ;  /* 0x000000ffff097224 */ /* 0x000fe400078e000b */
[----:B------:R-:W-:Y:S02]  /*05d0*/  IMAD.MOV.U32 R10, RZ, RZ, R22 ;  /* 0x000000ffff0a7224 */ /* 0x000fe400078e0016 */
[----:B------:R-:W-:-:S07]  /*05e0*/  IMAD.MOV.U32 R11, RZ, RZ, R23 ;  /* 0x000000ffff0b7224 */ /* 0x000fce00078e0017 */
[----:B------:R-:W-:Y:S05]  /*05f0*/  CALL.REL.NOINC `($__internal_0_$__cuda_sm20_div_rn_f64_full) ;  /* 0x0000000800087944 */ /* 0x000fea0003c00000 */
[----:B------:R-:W-:Y:S01]  /*0600*/  MOV R2, R4 ;  /* 0x0000000400027202 */ /* 0x000fe20000000f00 */
[----:B------:R-:W-:-:S07]  /*0610*/  IMAD.MOV.U32 R3, RZ, RZ, R5 ;  /* 0x000000ffff037224 */ /* 0x000fce00078e0005 */
.L_x_9:
[----:B------:R-:W-:Y:S05]  /*0620*/  BSYNC.RECONVERGENT B1 ;  /* 0x0000000000017941 */ /* 0x000fea0003800200 */
.L_x_8:
[----:B------:R0:W-:Y:S02]  /*0630*/  STS.64 [R27], R2 ;  /* 0x000000021b007388 */ /* 0x0001e40000000a00 */
.L_x_5:
[----:B------:R-:W-:Y:S05]  /*0640*/  BSYNC.RECONVERGENT B0 ;  /* 0x0000000000007941 */ /* 0x000fea0003800200 */
.L_x_3:
[----:B------:R-:W2:Y:S02]  /*0650*/  LDCU UR4, c[0x0][0x360] ;  /* 0x00006c00ff0477ac */ /* 0x000ea40008000800 */
[----:B--2---:R-:W-:-:S09]  /*0660*/  UISETP.GE.U32.AND UP0, UPT, UR4, 0x2, UPT ;  /* 0x000000020400788c */ /* 0x004fd2000bf06070 */
[----:B------:R-:W-:Y:S05]  /*0670*/  BRA.U !UP0, `(.L_x_10) ;  /* 0x0000000108787547 */ /* 0x000fea000b800000 */
[----:B------:R-:W-:-:S07]  /*0680*/  IMAD.U32 R0, RZ, RZ, UR4 ;  /* 0x00000004ff007e24 */ /* 0x000fce000f8e00ff */
.L_x_13:
[----:B0-----:R-:W-:Y:S01]  /*0690*/  SHF.R.U32.HI R2, RZ, 0x1, R0 ;  /* 0x00000001ff027819 */ /* 0x001fe20000011600 */
[----:B------:R-:W-:Y:S03]  /*06a0*/  BSSY.RECONVERGENT B0, `(.L_x_11) ;  /* 0x0000017000007945 */ /* 0x000fe60003800200 */
[----:B------:R-:W-:-:S13]  /*06b0*/  ISETP.GE.U32.AND P0, PT, R14, R2, PT ;  /* 0x000000020e00720c */ /* 0x000fda0003f06070 */
[----:B------:R-:W-:Y:S05]  /*06c0*/  @P0 BRA `(.L_x_12) ;  /* 0x0000000000500947 */ /* 0x000fea0003800000 */
[C---:B-1----:R-:W-:Y:S01]  /*06d0*/  IMAD R3, R2.reuse, 0x8, R15 ;  /* 0x0000000802037824 */ /* 0x042fe200078e020f */
[----:B------:R-:W-:Y:S01]  /*06e0*/  LDS.64 R6, [R15] ;  /* 0x000000000f067984 */ /* 0x000fe20000000a00 */
[C---:B------:R-:W-:Y:S02]  /*06f0*/  IMAD R12, R2.reuse, 0x8, R16 ;  /* 0x00000008020c7824 */ /* 0x040fe400078e0210 */
[C---:B------:R-:W-:Y:S01]  /*0700*/  IMAD R13, R2.reuse, 0x8, R17 ;  /* 0x00000008020d7824 */ /* 0x040fe200078e0211 */
[----:B------:R0:W1:Y:S02]  /*0710*/  LDS.64 R4, [R3] ;  /* 0x0000000003047984 */ /* 0x0000640000000a00 */
[----:B0-----:R-:W-:Y:S01]  /*0720*/  IMAD R3, R2, 0x8, R27 ;  /* 0x0000000802037824 */ /* 0x001fe200078e021b */
[----:B-1----:R-:W-:-:S07]  /*0730*/  DADD R4, R4, R6 ;  /* 0x0000000004047229 */ /* 0x002fce0000000006 */
[----:B------:R-:W-:Y:S04]  /*0740*/  STS.64 [R15], R4 ;  /* 0x000000040f007388 */ /* 0x000fe80000000a00 */
[----:B------:R-:W-:Y:S04]  /*0750*/  LDS.64 R6, [R12] ;  /* 0x000000000c067984 */ /* 0x000fe80000000a00 */
[----:B------:R-:W0:Y:S02]  /*0760*/  LDS.64 R8, [R16] ;  /* 0x0000000010087984 */ /* 0x000e240000000a00 */
[----:B0-----:R-:W-:-:S07]  /*0770*/  DADD R6, R6, R8 ;  /* 0x0000000006067229 */ /* 0x001fce0000000008 */
        /* <DEDUP_REMOVED lines=8> */
[----:B------:R0:W-:Y:S04]  /*0800*/  STS.64 [R27], R4 ;  /* 0x000000041b007388 */ /* 0x0001e80000000a00 */
.L_x_12:
[----:B------:R-:W-:Y:S05]  /*0810*/  BSYNC.RECONVERGENT B0 ;  /* 0x0000000000007941 */ /* 0x000fea0003800200 */
.L_x_11:
[----:B------:R-:W-:Y:S01]  /*0820*/  BAR.SYNC.DEFER_BLOCKING 0x0 ;  /* 0x0000000000007b1d */ /* 0x000fe20000010000 */
[----:B------:R-:W-:Y:S02]  /*0830*/  ISETP.GT.U32.AND P0, PT, R0, 0x3, PT ;  /* 0x000000030000780c */ /* 0x000fe40003f04070 */
[----:B------:R-:W-:-:S11]  /*0840*/  MOV R0, R2 ;  /* 0x0000000200007202 */ /* 0x000fd60000000f00 */
[----:B------:R-:W-:Y:S05]  /*0850*/  @P0 BRA `(.L_x_13) ;  /* 0xfffffffc008c0947 */ /* 0x000fea000383ffff */
.L_x_10:
[----:B------:R-:W-:Y:S01]  /*0860*/  ISETP.NE.AND P0, PT, R14, RZ, PT ;  /* 0x000000ff0e00720c */ /* 0x000fe20003f05270 */
[----:B------:R-:W-:-:S12]  /*0870*/  BSSY.RECONVERGENT B0, `(.L_x_14) ;  /* 0x0000058000007945 */ /* 0x000fd80003800200 */
[----:B------:R-:W-:Y:S05]  /*0880*/  @P0 BRA `(.L_x_15) ;  /* 0x0000000400580947 */ /* 0x000fea0003800000 */
[----:B------:R-:W2:Y:S01]  /*0890*/  LDG.E.64 R16, desc[UR6][R18.64+0x18] ;  /* 0x0000180612107981 */ /* 0x000ea2000c1e1b00 */
[----:B------:R-:W3:Y:S01]  /*08a0*/  S2UR UR5, SR_CgaCtaId ;  /* 0x00000000000579c3 */ /* 0x000ee20000008800 */
[----:B------:R-:W-:Y:S01]  /*08b0*/  UMOV UR4, 0x400 ;  /* 0x0000040000047882 */ /* 0x000fe20000000000 */
[----:B0-----:R-:W-:Y:S01]  /*08c0*/  IMAD.MOV.U32 R4, RZ, RZ, 0x1 ;  /* 0x00000001ff047424 */ /* 0x001fe200078e00ff */
[----:B---3--:R-:W-:-:S09]  /*08d0*/  ULEA UR4, UR5, UR4, 0x18 ;  /* 0x0000000405047291 */ /* 0x008fd2000f8ec0ff */
[----:B------:R-:W-:Y:S04]  /*08e0*/  LDS.64 R14, [UR4+0xc0] ;  /* 0x0000c004ff0e7984 */ /* 0x000fe80008000a00 */
[----:B-1----:R-:W0:Y:S02]  /*08f0*/  LDS.64 R2, [UR4] ;  /* 0x00000004ff027984 */ /* 0x002e240008000a00 */
[----:B0-----:R-:W-:-:S10]  /*0900*/  DMUL R8, R14, R2 ;  /* 0x000000020e087228 */ /* 0x001fd40000000000 */
[----:B------:R-:W-:Y:S01]  /*0910*/  FSETP.GEU.AND P1, PT, |R9|, 6.5827683646048100446e-37, PT ;  /* 0x036000000900780b */ /* 0x000fe20003f2e200 */
[----:B--2---:R-:W0:Y:S02]  /*0920*/  MUFU.RCP64H R5, R17 ;  /* 0x0000001100057308 */ /* 0x004e240000001800 */
[----:B0-----:R-:W-:-:S08]  /*0930*/  DFMA R6, -R16, R4, 1 ;  /* 0x3ff000001006742b */ /* 0x001fd00000000104 */
[----:B------:R-:W-:-:S08]  /*0940*/  DFMA R6, R6, R6, R6 ;  /* 0x000000060606722b */ /* 0x000fd00000000006 */
[----:B------:R-:W-:-:S08]  /*0950*/  DFMA R6, R4, R6, R4 ;  /* 0x000000060406722b */ /* 0x000fd00000000004 */
[----:B------:R-:W-:-:S08]  /*0960*/  DFMA R4, -R16, R6, 1 ;  /* 0x3ff000001004742b */ /* 0x000fd00000000106 */
[----:B------:R-:W-:-:S08]  /*0970*/  DFMA R4, R6, R4, R6 ;  /* 0x000000040604722b */ /* 0x000fd00000000006 */
[----:B------:R-:W-:-:S08]  /*0980*/  DMUL R2, R8, R4 ;  /* 0x0000000408027228 */ /* 0x000fd00000000000 */
[----:B------:R-:W-:-:S08]  /*0990*/  DFMA R6, -R16, R2, R8 ;  /* 0x000000021006722b */ /* 0x000fd00000000108 */
[----:B------:R-:W-:-:S10]  /*09a0*/  DFMA R2, R4, R6, R2 ;  /* 0x000000060402722b */ /* 0x000fd40000000002 */
[----:B------:R-:W-:-:S05]  /*09b0*/  FFMA R0, RZ, R17, R3 ;  /* 0x00000011ff007223 */ /* 0x000fca0000000003 */
[----:B------:R-:W-:-:S13]  /*09c0*/  FSETP.GT.AND P0, PT, |R0|, 1.469367938527859385e-39, PT ;  /* 0x001000000000780b */ /* 0x000fda0003f04200 */
[----:B------:R-:W-:Y:S05]  /*09d0*/  @P0 BRA P1, `(.L_x_16) ;  /* 0x0000000000180947 */ /* 0x000fea0000800000 */
[----:B------:R-:W-:Y:S01]  /*09e0*/  IMAD.MOV.U32 R10, RZ, RZ, R16 ;  /* 0x000000ffff0a7224 */ /* 0x000fe200078e0010 */
[----:B------:R-:W-:Y:S01]  /*09f0*/  MOV R0, 0xa20 ;  /* 0x00000a2000007802 */ /* 0x000fe20000000f00 */
[----:B------:R-:W-:-:S07]  /*0a00*/  IMAD.MOV.U32 R11, RZ, RZ, R17 ;  /* 0x000000ffff0b7224 */ /* 0x000fce00078e0011 */
[----:B------:R-:W-:Y:S05]  /*0a10*/  CALL.REL.NOINC `($__internal_0_$__cuda_sm20_div_rn_f64_full) ;  /* 0x0000000400007944 */ /* 0x000fea0003c00000 */
[----:B------:R-:W-:Y:S02]  /*0a20*/  IMAD.MOV.U32 R2, RZ, RZ, R4 ;  /* 0x000000ffff027224 */ /* 0x000fe400078e0004 */
[----:B------:R-:W-:-:S07]  /*0a30*/  IMAD.MOV.U32 R3, RZ, RZ, R5 ;  /* 0x000000ffff037224 */ /* 0x000fce00078e0005 */
.L_x_16:
[----:B------:R-:W2:Y:S01]  /*0a40*/  LDG.E.64 R4, desc[UR6][R18.64+0x20] ;  /* 0x0000200612047981 */ /* 0x000ea2000c1e1b00 */
[----:B------:R-:W0:Y:S01]  /*0a50*/  S2UR UR5, SR_CgaCtaId ;  /* 0x00000000000579c3 */ /* 0x000e220000008800 */
[----:B------:R-:W-:Y:S01]  /*0a60*/  UMOV UR4, 0x400 ;  /* 0x0000040000047882 */ /* 0x000fe20000000000 */
[----:B------:R-:W1:Y:S01]  /*0a70*/  MUFU.RCP64H R7, R17 ;  /* 0x0000001100077308 */ /* 0x000e620000001800 */
[----:B------:R-:W-:-:S06]  /*0a80*/  IMAD.MOV.U32 R6, RZ, RZ, 0x1 ;  /* 0x00000001ff067424 */ /* 0x000fcc00078e00ff */
[----:B-1----:R-:W-:Y:S01]  /*0a90*/  DFMA R10, -R16, R6, 1 ;  /* 0x3ff00000100a742b */ /* 0x002fe20000000106 */
[----:B0-----:R-:W-:-:S07]  /*0aa0*/  ULEA UR4, UR5, UR4, 0x18 ;  /* 0x0000000405047291 */ /* 0x001fce000f8ec0ff */
[----:B------:R-:W-:Y:S02]  /*0ab0*/  DFMA R10, R10, R10, R10 ;  /* 0x0000000a0a0a722b */ /* 0x000fe4000000000a */
[----:B------:R-:W0:Y:S06]  /*0ac0*/  LDS.64 R8, [UR4+0x40] ;  /* 0x00004004ff087984 */ /* 0x000e2c0008000a00 */
[----:B------:R-:W-:-:S08]  /*0ad0*/  DFMA R10, R6, R10, R6 ;  /* 0x0000000a060a722b */ /* 0x000fd00000000006 */
[----:B------:R-:W-:-:S08]  /*0ae0*/  DFMA R6, -R16, R10, 1 ;  /* 0x3ff000001006742b */ /* 0x000fd0000000010a */
[----:B------:R-:W-:Y:S02]  /*0af0*/  DFMA R12, R10, R6, R10 ;  /* 0x000000060a0c722b */ /* 0x000fe4000000000a */
[----:B0-----:R-:W-:-:S08]  /*0b00*/  DMUL R8, R14, R8 ;  /* 0x000000080e087228 */ /* 0x001fd00000000000 */
[----:B------:R-:W-:Y:S02]  /*0b10*/  DMUL R6, R12, R8 ;  /* 0x000000080c067228 */ /* 0x000fe40000000000 */
[----:B------:R-:W-:-:S06]  /*0b20*/  FSETP.GEU.AND P1, PT, |R9|, 6.5827683646048100446e-37, PT ;  /* 0x036000000900780b */ /* 0x000fcc0003f2e200 */
[----:B------:R-:W-:Y:S02]  /*0b30*/  DFMA R10, -R16, R6, R8 ;  /* 0x00000006100a722b */ /* 0x000fe40000000108 */
[----:B--2---:R-:W-:-:S06]  /*0b40*/  DADD R4, R4, R2 ;  /* 0x0000000004047229 */ /* 0x004fcc0000000002 */
[----:B------:R-:W-:Y:S01]  /*0b50*/  DFMA R2, R12, R10, R6 ;  /* 0x0000000a0c02722b */ /* 0x000fe20000000006 */
[----:B------:R0:W-:Y:S09]  /*0b60*/  STG.E.64 desc[UR6][R18.64+0x20], R4 ;  /* 0x0000200412007986 */ /* 0x0001f2000c101b06 */
[----:B------:R-:W-:-:S05]  /*0b70*/  FFMA R0, RZ, R17, R3 ;  /* 0x00000011ff007223 */ /* 0x000fca0000000003 */
[----:B------:R-:W-:-:S13]  /*0b80*/  FSETP.GT.AND P0, PT, |R0|, 1.469367938527859385e-39, PT ;  /* 0x001000000000780b */ /* 0x000fda0003f04200 */
[----:B0-----:R-:W-:Y:S05]  /*0b90*/  @P0 BRA P1, `(.L_x_17) ;  /* 0x0000000000180947 */ /* 0x001fea0000800000 */
[----:B------:R-:W-:Y:S01]  /*0ba0*/  MOV R10, R16 ;  /* 0x00000010000a7202 */ /* 0x000fe20000000f00 */
[----:B------:R-:W-:Y:S01]  /*0bb0*/  IMAD.MOV.U32 R11, RZ, RZ, R17 ;  /* 0x000000ffff0b7224 */ /* 0x000fe200078e0011 */
[----:B------:R-:W-:-:S07]  /*0bc0*/  MOV R0, 0xbe0 ;  /* 0x00000be000007802 */ /* 0x000fce0000000f00 */
[----:B------:R-:W-:Y:S05]  /*0bd0*/  CALL.REL.NOINC `($__internal_0_$__cuda_sm20_div_rn_f64_full) ;  /* 0x0000000000907944 */ /* 0x000fea0003c00000 */
[----:B------:R-:W-:Y:S02]  /*0be0*/  IMAD.MOV.U32 R2, RZ, RZ, R4 ;  /* 0x000000ffff027224 */ /* 0x000fe400078e0004 */
[----:B------:R-:W-:-:S07]  /*0bf0*/  IMAD.MOV.U32 R3, RZ, RZ, R5 ;  /* 0x000000ffff037224 */ /* 0x000fce00078e0005 */
.L_x_17:
        /* <DEDUP_REMOVED lines=22> */
[----:B------:R-:W-:Y:S01]  /*0d60*/  IMAD.MOV.U32 R10, RZ, RZ, R16 ;  /* 0x000000ffff0a7224 */ /* 0x000fe200078e0010 */
[----:B------:R-:W-:Y:S01]  /*0d70*/  MOV R0, 0xda0 ;  /* 0x00000da000007802 */ /* 0x000fe20000000f00 */
[----:B------:R-:W-:-:S07]  /*0d80*/  IMAD.MOV.U32 R11, RZ, RZ, R17 ;  /* 0x000000ffff0b7224 */ /* 0x000fce00078e0011 */
[----:B------:R-:W-:Y:S05]  /*0d90*/  CALL.REL.NOINC `($__internal_0_$__cuda_sm20_div_rn_f64_full) ;  /* 0x0000000000207944 */ /* 0x000fea0003c00000 */
[----:B------:R-:W-:Y:S01]  /*0da0*/  MOV R2, R4 ;  /* 0x0000000400027202 */ /* 0x000fe20000000f00 */
[----:B------:R-:W-:-:S07]  /*0db0*/  IMAD.MOV.U32 R3, RZ, RZ, R5 ;  /* 0x000000ffff037224 */ /* 0x000fce00078e0005 */
.L_x_18:
[----:B------:R-:W2:Y:S02]  /*0dc0*/  LDG.E.64 R4, desc[UR6][R18.64+0x30] ;  /* 0x0000300612047981 */ /* 0x000ea4000c1e1b00 */
[----:B--2---:R-:W-:-:S07]  /*0dd0*/  DADD R4, R4, R2 ;  /* 0x0000000004047229 */ /* 0x004fce0000000002 */
[----:B------:R2:W-:Y:S04]  /*0de0*/  STG.E.64 desc[UR6][R18.64+0x30], R4 ;  /* 0x0000300412007986 */ /* 0x0005e8000c101b06 */
.L_x_15:
[----:B------:R-:W-:Y:S05]  /*0df0*/  BSYNC.RECONVERGENT B0 ;  /* 0x0000000000007941 */ /* 0x000fea0003800200 */
.L_x_14:
[----:B------:R-:W-:Y:S06]  /*0e00*/  BAR.SYNC.DEFER_BLOCKING 0x0 ;  /* 0x0000000000007b1d */ /* 0x000fec0000010000 */
[----:B------:R-:W-:Y:S05]  /*0e10*/  EXIT ;  /* 0x000000000000794d */ /* 0x000fea0003800000 */
        .weak           $__internal_0_$__cuda_sm20_div_rn_f64_full
        .type           $__internal_0_$__cuda_sm20_div_rn_f64_full,@function
        .size           $__internal_0_$__cuda_sm20_div_rn_f64_full,($__internal_1_$__cuda_sm20_dsqrt_rn_f64_mediumpath_v1 - $__internal_0_$__cuda_sm20_div_rn_f64_full)
$__internal_0_$__cuda_sm20_div_rn_f64_full:
[C---:B------:R-:W-:Y:S01]  /*0e20*/  FSETP.GEU.AND P0, PT, |R11|.reuse, 1.469367938527859385e-39, PT ;  /* 0x001000000b00780b */ /* 0x040fe20003f0e200 */
[----:B------:R-:W-:Y:S01]  /*0e30*/  IMAD.MOV.U32 R6, RZ, RZ, 0x1 ;  /* 0x00000001ff067424 */ /* 0x000fe200078e00ff */
[----:B------:R-:W-:Y:S01]  /*0e40*/  LOP3.LUT R12, R11, 0x800fffff, RZ, 0xc0, !PT ;  /* 0x800fffff0b0c7812 */ /* 0x000fe200078ec0ff */
[----:B------:R-:W-:Y:S01]  /*0e50*/  BSSY.RECONVERGENT B2, `(.L_x_19) ;  /* 0x0000054000027945 */ /* 0x000fe20003800200 */
[C---:B------:R-:W-:Y:S02]  /*0e60*/  FSETP.GEU.AND P2, PT, |R9|.reuse, 1.469367938527859385e-39, PT ;  /* 0x001000000900780b */ /* 0x040fe40003f4e200 */
[----:B------:R-:W-:Y:S01]  /*0e70*/  LOP3.LUT R13, R12, 0x3ff00000, RZ, 0xfc, !PT ;  /* 0x3ff000000c0d7812 */ /* 0x000fe200078efcff */
[----:B------:R-:W-:Y:S01]  /*0e80*/  IMAD.MOV.U32 R12, RZ, RZ, R10 ;  /* 0x000000ffff0c7224 */ /* 0x000fe200078e000a */
[----:B------:R-:W-:Y:S02]  /*0e90*/  LOP3.LUT R2, R9, 0x7ff00000, RZ, 0xc0, !PT ;  /* 0x7ff0000009027812 */ /* 0x000fe400078ec0ff */
[----:B------:R-:W-:-:S02]  /*0ea0*/  LOP3.LUT R5, R11, 0x7ff00000, RZ, 0xc0, !PT ;  /* 0x7ff000000b057812 */ /* 0x000fc400078ec0ff */
[----:B------:R-:W-:Y:S01]  /*0eb0*/  MOV R4, R2 ;  /* 0x0000000200047202 */ /* 0x000fe20000000f00 */
[----:B------:R-:W-:Y:S01]  /*0ec0*/  @!P0 DMUL R12, R10, 8.98846567431157953865e+307 ;  /* 0x7fe000000a0c8828 */ /* 0x000fe20000000000 */
[----:B------:R-:W-:-:S03]  /*0ed0*/  ISETP.GE.U32.AND P1, PT, R2, R5, PT ;  /* 0x000000050200720c */ /* 0x000fc60003f26070 */
[----:B------:R-:W-:Y:S01]  /*0ee0*/  @!P2 LOP3.LUT R3, R11, 0x7ff00000, RZ, 0xc0, !PT ;  /* 0x7ff000000b03a812 */ /* 0x000fe200078ec0ff */
[----:B------:R-:W-:Y:S01]  /*0ef0*/  @!P2 IMAD.MOV.U32 R24, RZ, RZ, RZ ;  /* 0x000000ffff18a224 */ /* 0x000fe200078e00ff */
[----:B------:R-:W0:Y:S02]  /*0f00*/  MUFU.RCP64H R7, R13 ;  /* 0x0000000d00077308 */ /* 0x000e240000001800 */
[----:B------:R-:W-:Y:S01]  /*0f10*/  @!P2 ISETP.GE.U32.AND P3, PT, R2, R3, PT ;  /* 0x000000030200a20c */ /* 0x000fe20003f66070 */
[----:B------:R-:W-:Y:S01]  /*0f20*/  IMAD.MOV.U32 R3, RZ, RZ, 0x1ca00000 ;  /* 0x1ca00000ff037424 */ /* 0x000fe200078e00ff */
[----:B------:R-:W-:-:S04]  /*0f30*/  @!P0 LOP3.LUT R5, R13, 0x7ff00000, RZ, 0xc0, !PT ;  /* 0x7ff000000d058812 */ /* 0x000fc800078ec0ff */
[----:B------:R-:W-:Y:S01]  /*0f40*/  @!P2 SEL R21, R3, 0x63400000, !P3 ;  /* 0x634000000315a807 */ /* 0x000fe20005800000 */
[----:B------:R-:W-:-:S03]  /*0f50*/  VIADD R26, R5, 0xffffffff ;  /* 0xffffffff051a7836 */ /* 0x000fc60000000000 */
[----:B------:R-:W-:-:S04]  /*0f60*/  @!P2 LOP3.LUT R21, R21, 0x80000000, R9, 0xf8, !PT ;  /* 0x800000001515a812 */ /* 0x000fc800078ef809 */
[----:B------:R-:W-:Y:S01]  /*0f70*/  @!P2 LOP3.LUT R25, R21, 0x100000, RZ, 0xfc, !PT ;  /* 0x001000001519a812 */ /* 0x000fe200078efcff */
[----:B0-----:R-:W-:-:S08]  /*0f80*/  DFMA R22, R6, -R12, 1 ;  /* 0x3ff000000616742b */ /* 0x001fd0000000080c */
[----:B------:R-:W-:-:S08]  /*0f90*/  DFMA R22, R22, R22, R22 ;  /* 0x000000161616722b */ /* 0x000fd00000000016 */
[----:B------:R-:W-:Y:S01]  /*0fa0*/  DFMA R22, R6, R22, R6 ;  /* 0x000000160616722b */ /* 0x000fe20000000006 */
[----:B------:R-:W-:Y:S01]  /*0fb0*/  SEL R7, R3, 0x63400000, !P1 ;  /* 0x6340000003077807 */ /* 0x000fe20004800000 */
[----:B------:R-:W-:-:S03]  /*0fc0*/  IMAD.MOV.U32 R6, RZ, RZ, R8 ;  /* 0x000000ffff067224 */ /* 0x000fc600078e0008 */
[----:B------:R-:W-:-:S03]  /*0fd0*/  LOP3.LUT R7, R7, 0x800fffff, R9, 0xf8, !PT ;  /* 0x800fffff07077812 */ /* 0x000fc600078ef809 */
[----:B------:R-:W-:-:S03]  /*0fe0*/  DFMA R20, R22, -R12, 1 ;  /* 0x3ff000001614742b */ /* 0x000fc6000000080c */
[----:B------:R-:W-:-:S05]  /*0ff0*/  @!P2 DFMA R6, R6, 2, -R24 ;  /* 0x400000000606a82b */ /* 0x000fca0000000818 */
[----:B------:R-:W-:-:S05]  /*1000*/  DFMA R20, R22, R20, R22 ;  /* 0x000000141614722b */ /* 0x000fca0000000016 */
[----:B------:R-:W-:-:S03]  /*1010*/  @!P2 LOP3.LUT R4, R7, 0x7ff00000, RZ, 0xc0, !PT ;  /* 0x7ff000000704a812 */ /* 0x000fc600078ec0ff */
[----:B------:R-:W-:Y:S02]  /*1020*/  DMUL R22, R20, R6 ;  /* 0x0000000614167228 */ /* 0x000fe40000000000 */
[----:B------:R-:W-:-:S05]  /*1030*/  VIADD R24, R4, 0xffffffff ;  /* 0xffffffff04187836 */ /* 0x000fca0000000000 */
[----:B------:R-:W-:Y:S01]  /*1040*/  ISETP.GT.U32.AND P0, PT, R24, 0x7feffffe, PT ;  /* 0x7feffffe1800780c */ /* 0x000fe20003f04070 */
[----:B------:R-:W-:-:S03]  /*1050*/  DFMA R24, R22, -R12, R6 ;  /* 0x8000000c1618722b */ /* 0x000fc60000000006 */
[----:B------:R-:W-:-:S05]  /*1060*/  ISETP.GT.U32.OR P0, PT, R26, 0x7feffffe, P0 ;  /* 0x7feffffe1a00780c */ /* 0x000fca0000704470 */
[----:B------:R-:W-:-:S08]  /*1070*/  DFMA R24, R20, R24, R22 ;  /* 0x000000181418722b */ /* 0x000fd00000000016 */
[----:B------:R-:W-:Y:S05]  /*1080*/  @P0 BRA `(.L_x_20) ;  /* 0x00000000006c0947 */ /* 0x000fea0003800000 */
[----:B------:R-:W-:-:S04]  /*1090*/  LOP3.LUT R5, R11, 0x7ff00000, RZ, 0xc0, !PT ;  /* 0x7ff000000b057812 */ /* 0x000fc800078ec0ff */
[CC--:B------:R-:W-:Y:S02]  /*10a0*/  VIADDMNMX R4, R2.reuse, -R5.reuse, 0xb9600000, !PT ;  /* 0xb960000002047446 */ /* 0x0c0fe40007800905 */
[----:B------:R-:W-:Y:S02]  /*10b0*/  ISETP.GE.U32.AND P0, PT, R2, R5, PT ;  /* 0x000000050200720c */ /* 0x000fe40003f06070 */
[----:B------:R-:W-:Y:S02]  /*10c0*/  VIMNMX R4, PT, PT, R4, 0x46a00000, PT ;  /* 0x46a0000004047848 */ /* 0x000fe40003fe0100 */
[----:B------:R-:W-:-:S05]  /*10d0*/  SEL R3, R3, 0x63400000, !P0 ;  /* 0x6340000003037807 */ /* 0x000fca0004000000 */
[----:B------:R-:W-:Y:S02]  /*10e0*/  IMAD.IADD R8, R4, 0x1, -R3 ;  /* 0x0000000104087824 */ /* 0x000fe400078e0a03 */
[----:B------:R-:W-:Y:S02]  /*10f0*/  IMAD.MOV.U32 R4, RZ, RZ, RZ ;  /* 0x000000ffff047224 */ /* 0x000fe400078e00ff */
[----:B------:R-:W-:-:S06]  /*1100*/  VIADD R5, R8, 0x7fe00000 ;  /* 0x7fe0000008057836 */ /* 0x000fcc0000000000 */
[----:B------:R-:W-:-:S10]  /*1110*/  DMUL R2, R24, R4 ;  /* 0x0000000418027228 */ /* 0x000fd40000000000 */
[----:B------:R-:W-:-:S13]  /*1120*/  FSETP.GTU.AND P0, PT, |R3|, 1.469367938527859385e-39, PT ;  /* 0x001000000300780b */ /* 0x000fda0003f0c200 */
[----:B------:R-:W-:Y:S05]  /*1130*/  @P0 BRA `(.L_x_21) ;  /* 0x0000000000940947 */ /* 0x000fea0003800000 */
[----:B------:R-:W-:Y:S01]  /*1140*/  DFMA R6, R24, -R12, R6 ;  /* 0x8000000c1806722b */ /* 0x000fe20000000006 */
[----:B------:R-:W-:-:S09]  /*1150*/  IMAD.MOV.U32 R4, RZ, RZ, RZ ;  /* 0x000000ffff047224 */ /* 0x000fd200078e00ff */
[C---:B------:R-:W-:Y:S02]  /*1160*/  FSETP.NEU.AND P0, PT, R7.reuse, RZ, PT ;  /* 0x000000ff0700720b */ /* 0x040fe40003f0d000 */
[----:B------:R-:W-:-:S04]  /*1170*/  LOP3.LUT R11, R7, 0x80000000, R11, 0x48, !PT ;  /* 0x80000000070b7812 */ /* 0x000fc800078e480b */
[----:B------:R-:W-:-:S07]  /*1180*/  LOP3.LUT R5, R11, R5, RZ, 0xfc, !PT ;  /* 0x000000050b057212 */ /* 0x000fce00078efcff */
[----:B------:R-:W-:Y:S05]  /*1190*/  @!P0 BRA `(.L_x_21) ;  /* 0x00000000007c8947 */ /* 0x000fea0003800000 */
[----:B------:R-:W-:Y:S01]  /*11a0*/  IADD3 R7, PT, PT, -R8, RZ, RZ ;  /* 0x000000ff08077210 */ /* 0x000fe20007ffe1ff */
[----:B------:R-:W-:Y:S01]  /*11b0*/  IMAD.MOV.U32 R6, RZ, RZ, RZ ;  /* 0x000000ffff067224 */ /* 0x000fe200078e00ff */
[----:B------:R-:W-:-:S05]  /*11c0*/  DMUL.RP R4, R24, R4 ;  /* 0x0000000418047228 */ /* 0x000fca0000008000 */
[----:B------:R-:W-:-:S05]  /*11d0*/  DFMA R6, R2, -R6, R24 ;  /* 0x800000060206722b */ /* 0x000fca0000000018 */
[----:B------:R-:W-:Y:S02]  /*11e0*/  LOP3.LUT R11, R5, R11, RZ, 0x3c, !PT ;  /* 0x0000000b050b7212 */ /* 0x000fe400078e3cff */
[----:B------:R-:W-:-:S04]  /*11f0*/  IADD3 R6, PT, PT, -R8, -0x43300000, RZ ;  /* 0xbcd0000008067810 */ /* 0x000fc80007ffe1ff */
[----:B------:R-:W-:-:S04]  /*1200*/  FSETP.NEU.AND P0, PT, |R7|, R6, PT ;  /* 0x000000060700720b */ /* 0x000fc80003f0d200 */
[----:B------:R-:W-:Y:S02]  /*1210*/  FSEL R2, R4, R2, !P0 ;  /* 0x0000000204027208 */ /* 0x000fe40004000000 */
[----:B------:R-:W-:Y:S01]  /*1220*/  FSEL R3, R11, R3, !P0 ;  /* 0x000000030b037208 */ /* 0x000fe20004000000 */
[----:B------:R-:W-:Y:S06]  /*1230*/  BRA `(.L_x_21) ;  /* 0x0000000000547947 */ /* 0x000fec0003800000 */
.L_x_20:
[----:B------:R-:W-:-:S14]  /*1240*/  DSETP.NAN.AND P0, PT, R8, R8, PT ;  /* 0x000000080800722a */ /* 0x000fdc0003f08000 */
[----:B------:R-:W-:Y:S05]  /*1250*/  @P0 BRA `(.L_x_22) ;  /* 0x0000000000440947 */ /* 0x000fea0003800000 */
[----:B------:R-:W-:-:S14]  /*1260*/  DSETP.NAN.AND P0, PT, R10, R10, PT ;  /* 0x0000000a0a00722a */ /* 0x000fdc0003f08000 */
[----:B------:R-:W-:Y:S05]  /*1270*/  @P0 BRA `(.L_x_23) ;  /* 0x0000000000300947 */ /* 0x000fea0003800000 */
[----:B------:R-:W-:Y:S01]  /*1280*/  ISETP.NE.AND P0, PT, R4, R5, PT ;  /* 0x000000050400720c */ /* 0x000fe20003f05270 */
[----:B------:R-:W-:Y:S02]  /*1290*/  IMAD.MOV.U32 R2, RZ, RZ, 0x0 ;  /* 0x00000000ff027424 */ /* 0x000fe400078e00ff */
[----:B------:R-:W-:-:S10]  /*12a0*/  IMAD.MOV.U32 R3, RZ, RZ, -0x80000 ;  /* 0xfff80000ff037424 */ /* 0x000fd400078e00ff */
[----:B------:R-:W-:Y:S05]  /*12b0*/  @!P0 BRA `(.L_x_21) ;  /* 0x0000000000348947 */ /* 0x000fea0003800000 */
[----:B------:R-:W-:Y:S02]  /*12c0*/  ISETP.NE.AND P0, PT, R4, 0x7ff00000, PT ;  /* 0x7ff000000400780c */ /* 0x000fe40003f05270 */
[----:B------:R-:W-:Y:S02]  /*12d0*/  LOP3.LUT R3, R9, 0x80000000, R11, 0x48, !PT ;  /* 0x8000000009037812 */ /* 0x000fe400078e480b */
[----:B------:R-:W-:-:S13]  /*12e0*/  ISETP.EQ.OR P0, PT, R5, RZ, !P0 ;  /* 0x000000ff0500720c */ /* 0x000fda0004702670 */
[----:B------:R-:W-:Y:S01]  /*12f0*/  @P0 LOP3.LUT R4, R3, 0x7ff00000, RZ, 0xfc, !PT ;  /* 0x7ff0000003040812 */ /* 0x000fe200078efcff */
[----:B------:R-:W-:Y:S02]  /*1300*/  @!P0 IMAD.MOV.U32 R2, RZ, RZ, RZ ;  /* 0x000000ffff028224 */ /* 0x000fe400078e00ff */
[----:B------:R-:W-:Y:S02]  /*1310*/  @P0 IMAD.MOV.U32 R2, RZ, RZ, RZ ;  /* 0x000000ffff020224 */ /* 0x000fe400078e00ff */
[----:B------:R-:W-:Y:S01]  /*1320*/  @P0 IMAD.MOV.U32 R3, RZ, RZ, R4 ;  /* 0x000000ffff030224 */ /* 0x000fe200078e0004 */
[----:B------:R-:W-:Y:S06]  /*1330*/  BRA `(.L_x_21) ;  /* 0x0000000000147947 */ /* 0x000fec0003800000 */
.L_x_23:
[----:B------:R-:W-:Y:S02]  /*1340*/  LOP3.LUT R3, R11, 0x80000, RZ, 0xfc, !PT ;  /* 0x000800000b037812 */ /* 0x000fe400078efcff */
[----:B------:R-:W-:Y:S01]  /*1350*/  MOV R2, R10 ;  /* 0x0000000a00027202 */ /* 0x000fe20000000f00 */
[----:B------:R-:W-:Y:S06]  /*1360*/  BRA `(.L_x_21) ;  /* 0x0000000000087947 */ /* 0x000fec0003800000 */
.L_x_22:
[----:B------:R-:W-:Y:S01]  /*1370*/  LOP3.LUT R3, R9, 0x80000, RZ, 0xfc, !PT ;  /* 0x0008000009037812 */ /* 0x000fe200078efcff */
[----:B------:R-:W-:-:S07]  /*1380*/  IMAD.MOV.U32 R2, RZ, RZ, R8 ;  /* 0x000000ffff027224 */ /* 0x000fce00078e0008 */
.L_x_21:
[----:B------:R-:W-:Y:S05]  /*1390*/  BSYNC.RECONVERGENT B2 ;  /* 0x0000000000027941 */ /* 0x000fea0003800200 */
.L_x_19:
[----:B------:R-:W-:Y:S02]  /*13a0*/  IMAD.MOV.U32 R4, RZ, RZ, R2 ;  /* 0x000000ffff047224 */ /* 0x000fe400078e0002 */
[----:B------:R-:W-:Y:S02]  /*13b0*/  IMAD.MOV.U32 R5, RZ, RZ, R3 ;  /* 0x000000ffff057224 */ /* 0x000fe400078e0003 */
[----:B------:R-:W-:Y:S02]  /*13c0*/  IMAD.MOV.U32 R2, RZ, RZ, R0 ;  /* 0x000000ffff027224 */ /* 0x000fe400078e0000 */
[----:B------:R-:W-:-:S04]  /*13d0*/  IMAD.MOV.U32 R3, RZ, RZ, 0x0 ;  /* 0x00000000ff037424 */ /* 0x000fc800078e00ff */
[----:B------:R-:W-:Y:S05]  /*13e0*/  RET.REL.NODEC R2 `(_Z13update_forcesP4Body) ;  /* 0xffffffec02047950 */ /* 0x000fea0003c3ffff */
        .weak           $__internal_1_$__cuda_sm20_dsqrt_rn_f64_mediumpath_v1
        .type           $__internal_1_$__cuda_sm20_dsqrt_rn_f64_mediumpath_v1,@function
        .size           $__internal_1_$__cuda_sm20_dsqrt_rn_f64_mediumpath_v1,(.L_x_30 - $__internal_1_$__cuda_sm20_dsqrt_rn_f64_mediumpath_v1)
$__internal_1_$__cuda_sm20_dsqrt_rn_f64_mediumpath_v1:
[----:B------:R-:W-:Y:S01]  /*13f0*/  ISETP.GE.U32.AND P0, PT, R6, -0x3400000, PT ;  /* 0xfcc000000600780c */ /* 0x000fe20003f06070 */
[----:B------:R-:W-:Y:S01]  /*1400*/  BSSY.RECONVERGENT B2, `(.L_x_24) ;  /* 0x0000024000027945 */ /* 0x000fe20003800200 */
[----:B------:R-:W-:-:S11]  /*1410*/  IMAD.MOV.U32 R5, RZ, RZ, R21 ;  /* 0x000000ffff057224 */ /* 0x000fd600078e0015 */
[----:B------:R-:W-:Y:S05]  /*1420*/  @!P0 BRA `(.L_x_25) ;  /* 0x0000000000208947 */ /* 0x000fea0003800000 */
[----:B------:R-:W-:-:S10]  /*1430*/  DFMA.RM R2, R12, R4, R2 ;  /* 0x000000040c02722b */ /* 0x000fd40000004002 */
[----:B------:R-:W-:-:S04]  /*1440*/  IADD3 R4, P0, PT, R2, 0x1, RZ ;  /* 0x0000000102047810 */ /* 0x000fc80007f1e0ff */
[----:B------:R-:W-:-:S06]  /*1450*/  IADD3.X R5, PT, PT, RZ, R3, RZ, P0, !PT ;  /* 0x00000003ff057210 */ /* 0x000fcc00007fe4ff */
[----:B------:R-:W-:-:S08]  /*1460*/  DFMA.RP R8, -R2, R4, R8 ;  /* 0x000000040208722b */ /* 0x000fd00000008108 */
[----:B------:R-:W-:-:S06]  /*1470*/  DSETP.GT.AND P0, PT, R8, RZ, PT ;  /* 0x000000ff0800722a */ /* 0x000fcc0003f04000 */
[----:B------:R-:W-:Y:S02]  /*1480*/  FSEL R2, R4, R2, P0 ;  /* 0x0000000204027208 */ /* 0x000fe40000000000 */
[----:B------:R-:W-:Y:S01]  /*1490*/  FSEL R3, R5, R3, P0 ;  /* 0x0000000305037208 */ /* 0x000fe20000000000 */
[----:B------:R-:W-:Y:S06]  /*14a0*/  BRA `(.L_x_26) ;  /* 0x0000000000647947 */ /* 0x000fec0003800000 */
.L_x_25:
[----:B------:R-:W-:-:S14]  /*14b0*/  DSETP.NE.AND P0, PT, R8, RZ, PT ;  /* 0x000000ff0800722a */ /* 0x000fdc0003f05000 */
[----:B------:R-:W-:Y:S05]  /*14c0*/  @!P0 BRA `(.L_x_27) ;  /* 0x0000000000588947 */ /* 0x000fea0003800000 */
[----:B------:R-:W-:-:S13]  /*14d0*/  ISETP.GE.AND P0, PT, R9, RZ, PT ;  /* 0x000000ff0900720c */ /* 0x000fda0003f06270 */
[----:B------:R-:W-:Y:S02]  /*14e0*/  @!P0 IMAD.MOV.U32 R2, RZ, RZ, 0x0 ;  /* 0x00000000ff028424 */ /* 0x000fe400078e00ff */
[----:B------:R-:W-:Y:S01]  /*14f0*/  @!P0 IMAD.MOV.U32 R3, RZ, RZ, -0x80000 ;  /* 0xfff80000ff038424 */ /* 0x000fe200078e00ff */
[----:B------:R-:W-:Y:S06]  /*1500*/  @!P0 BRA `(.L_x_26) ;  /* 0x00000000004c8947 */ /* 0x000fec0003800000 */
[----:B------:R-:W-:-:S13]  /*1510*/  ISETP.GT.AND P0, PT, R9, 0x7fefffff, PT ;  /* 0x7fefffff0900780c */ /* 0x000fda0003f04270 */
[----:B------:R-:W-:Y:S05]  /*1520*/  @P0 BRA `(.L_x_27) ;  /* 0x0000000000400947 */ /* 0x000fea0003800000 */
[----:B------:R-:W-:Y:S01]  /*1530*/  DMUL R8, R8, 8.11296384146066816958e+31 ;  /* 0x4690000008087828 */ /* 0x000fe20000000000 */
[----:B------:R-:W-:Y:S02]  /*1540*/  IMAD.MOV.U32 R2, RZ, RZ, RZ ;  /* 0x000000ffff027224 */ /* 0x000fe400078e00ff */
[----:B------:R-:W-:Y:S02]  /*1550*/  IMAD.MOV.U32 R6, RZ, RZ, 0x0 ;  /* 0x00000000ff067424 */ /* 0x000fe400078e00ff */
[----:B------:R-:W-:Y:S01]  /*1560*/  IMAD.MOV.U32 R7, RZ, RZ, 0x3fd80000 ;  /* 0x3fd80000ff077424 */ /* 0x000fe200078e00ff */
[----:B------:R-:W0:Y:S02]  /*1570*/  MUFU.RSQ64H R3, R9 ;  /* 0x0000000900037308 */ /* 0x000e240000001c00 */
[----:B0-----:R-:W-:-:S08]  /*1580*/  DMUL R4, R2, R2 ;  /* 0x0000000202047228 */ /* 0x001fd00000000000 */
[----:B------:R-:W-:-:S08]  /*1590*/  DFMA R4, R8, -R4, 1 ;  /* 0x3ff000000804742b */ /* 0x000fd00000000804 */
[----:B------:R-:W-:Y:S02]  /*15a0*/  DFMA R6, R4, R6, 0.5 ;  /* 0x3fe000000406742b */ /* 0x000fe40000000006 */
[----:B------:R-:W-:-:S08]  /*15b0*/  DMUL R4, R2, R4 ;  /* 0x0000000402047228 */ /* 0x000fd00000000000 */
[----:B------:R-:W-:-:S08]  /*15c0*/  DFMA R4, R6, R4, R2 ;  /* 0x000000040604722b */ /* 0x000fd00000000002 */
[----:B------:R-:W-:Y:S02]  /*15d0*/  DMUL R2, R8, R4 ;  /* 0x0000000408027228 */ /* 0x000fe40000000000 */
[----:B------:R-:W-:-:S06]  /*15e0*/  VIADD R5, R5, 0xfff00000 ;  /* 0xfff0000005057836 */ /* 0x000fcc0000000000 */
[----:B------:R-:W-:-:S08]  /*15f0*/  DFMA R6, R2, -R2, R8 ;  /* 0x800000020206722b */ /* 0x000fd00000000008 */
[----:B------:R-:W-:-:S10]  /*1600*/  DFMA R2, R4, R6, R2 ;  /* 0x000000060402722b */ /* 0x000fd40000000002 */
[----:B------:R-:W-:Y:S01]  /*1610*/  IADD3 R3, PT, PT, R3, -0x3500000, RZ ;  /* 0xfcb0000003037810 */ /* 0x000fe20007ffe0ff */
[----:B------:R-:W-:Y:S06]  /*1620*/  BRA `(.L_x_26) ;  /* 0x0000000000047947 */ /* 0x000fec0003800000 */
.L_x_27:
[----:B------:R-:W-:-:S11]  /*1630*/  DADD R2, R8, R8 ;  /* 0x0000000008027229 */ /* 0x000fd60000000008 */
.L_x_26:
[----:B------:R-:W-:Y:S05]  /*1640*/  BSYNC.RECONVERGENT B2 ;  /* 0x0000000000027941 */ /* 0x000fea0003800200 */
.L_x_24:
[----:B------:R-:W-:Y:S02]  /*1650*/  IMAD.MOV.U32 R22, RZ, RZ, R2 ;  /* 0x000000ffff167224 */ /* 0x000fe400078e0002 */
[----:B------:R-:W-:Y:S02]  /*1660*/  IMAD.MOV.U32 R23, RZ, RZ, R3 ;  /* 0x000000ffff177224 */ /* 0x000fe400078e0003 */
[----:B------:R-:W-:Y:S02]  /*1670*/  IMAD.MOV.U32 R2, RZ, RZ, R0 ;  /* 0x000000ffff027224 */ /* 0x000fe400078e0000 */
[----:B------:R-:W-:-:S04]  /*1680*/  IMAD.MOV.U32 R3, RZ, RZ, 0x0 ;  /* 0x00000000ff037424 */ /* 0x000fc800078e00ff */
[----:B------:R-:W-:Y:S05]  /*1690*/  RET.REL.NODEC R2 `(_Z13update_forcesP4Body) ;  /* 0xffffffe802587950 */ /* 0x000fea0003c3ffff */
.L_x_28:
        /* <DEDUP_REMOVED lines=14> */
.L_x_30:


//--------------------- .nv.shared.reserved.0     --------------------------
	.section	.nv.shared.reserved.0,"aw",@nobits
	.weak		__nv_reservedSMEM_offset_0_alias
	.size		__nv_reservedSMEM_offset_0_alias, 0, 64
	.other		__nv_reservedSMEM_offset_0_alias,@"STO_CUDA_RESERVED_SHARED STV_DEFAULT"
__nv_reservedSMEM_offset_0_alias:
	.zero		0
	.zero		64


//--------------------- .nv.shared._Z13update_forcesP4Body --------------------------
	.section	.nv.shared._Z13update_forcesP4Body,"aw",@nobits
	.sectionflags	@""
	.align	8
.nv.shared._Z13update_forcesP4Body:
	.zero		1280


//--------------------- .nv.constant0._Z16update_positionsP4Body --------------------------
	.section	.nv.constant0._Z16update_positionsP4Body,"a",@progbits
	.sectionflags	@""
	.align	4
.nv.constant0._Z16update_positionsP4Body:
	.zero		904


//--------------------- .nv.constant0._Z13update_forcesP4Body --------------------------
	.section	.nv.constant0._Z13update_forcesP4Body,"a",@progbits
	.sectionflags	@""
	.align	4
.nv.constant0._Z13update_forcesP4Body:
	.zero		904


//--------------------- SYMBOLS --------------------------

	.type		.nv.reservedSmem.offset0,@object
	.size		.nv.reservedSmem.offset0,0x4
	.type		.nv.reservedSmem.cap,@object
	.size		.nv.reservedSmem.cap,0x4
